	.headerflags	@"EF_CUDA_TEXMODE_UNIFIED EF_CUDA_64BIT_ADDRESS EF_CUDA_ACCELERATORS EF_CUDA_SM90 EF_CUDA_VIRTUAL_SM(EF_CUDA_SM90)"
	.elftype	@"ET_EXEC"


//--------------------- .nv.info                  --------------------------
	.section	.nv.info,"",@"SHT_CUDA_INFO"
	.align	4


	//----- nvinfo : EIATTR_REGCOUNT
	.align		4
        /*0000*/ 	.byte	0x04, 0x2f
        /*0002*/ 	.short	(.L_3 - .L_2)
	.align		4
.L_2:
        /*0004*/ 	.word	index@(triton_poi_fused__native_batch_norm_legit_no_training_add_leaky_relu_1)
        /*0008*/ 	.word	0x00000014


	//----- nvinfo : EIATTR_MIN_STACK_SIZE
	.align		4
.L_3:
        /*000c*/ 	.byte	0x04, 0x12
        /*000e*/ 	.short	(.L_5 - .L_4)
	.align		4
.L_4:
        /*0010*/ 	.word	index@(triton_poi_fused__native_batch_norm_legit_no_training_add_leaky_relu_1)
        /*0014*/ 	.word	0x00000000


	//----- nvinfo : EIATTR_FRAME_SIZE
	.align		4
.L_5:
        /*0018*/ 	.byte	0x04, 0x11
        /*001a*/ 	.short	(.L_7 - .L_6)
	.align		4
.L_6:
        /*001c*/ 	.word	index@(triton_poi_fused__native_batch_norm_legit_no_training_add_leaky_relu_1)
        /*0020*/ 	.word	0x00000000


	//----- nvinfo : EIATTR_MIN_STACK_SIZE
	.align		4
.L_7:
        /*0024*/ 	.byte	0x04, 0x12
        /*0026*/ 	.short	(.L_9 - .L_8)
	.align		4
.L_8:
        /*0028*/ 	.word	index@(triton_poi_fused__native_batch_norm_legit_no_training_add_leaky_relu_1)
        /*002c*/ 	.word	0x00000000
.L_9:


//--------------------- .nv.info.triton_poi_fused__native_batch_norm_legit_no_training_add_leaky_relu_1 --------------------------
	.section	.nv.info.triton_poi_fused__native_batch_norm_legit_no_training_add_leaky_relu_1,"",@"SHT_CUDA_INFO"
	.sectionflags	@""
	.align	4


	//----- nvinfo : EIATTR_CUDA_API_VERSION
	.align		4
        /*0000*/ 	.byte	0x04, 0x37
        /*0002*/ 	.short	(.L_11 - .L_10)
.L_10:
        /*0004*/ 	.word	0x0000007c


	//----- nvinfo : EIATTR_KPARAM_INFO
	.align		4
.L_11:
        /*0008*/ 	.byte	0x04, 0x17
        /*000a*/ 	.short	(.L_13 - .L_12)
.L_12:
        /*000c*/ 	.word	0x00000000
        /*0010*/ 	.short	0x0007
        /*0012*/ 	.short	0x0038
        /*0014*/ 	.byte	0x00, 0xf0, 0x11, 0x00


	//----- nvinfo : EIATTR_KPARAM_INFO
	.align		4
.L_13:
        /*0018*/ 	.byte	0x04, 0x17
        /*001a*/ 	.short	(.L_15 - .L_14)
.L_14:
        /*001c*/ 	.word	0x00000000
        /*0020*/ 	.short	0x0006
        /*0022*/ 	.short	0x0030
        /*0024*/ 	.byte	0x00, 0xf4, 0x21, 0x00


	//----- nvinfo : EIATTR_KPARAM_INFO
	.align		4
.L_15:
        /*0028*/ 	.byte	0x04, 0x17
        /*002a*/ 	.short	(.L_17 - .L_16)
.L_16:
        /*002c*/ 	.word	0x00000000
        /*0030*/ 	.short	0x0005
        /*0032*/ 	.short	0x0028
        /*0034*/ 	.byte	0x00, 0xf4, 0x21, 0x00


	//----- nvinfo : EIATTR_KPARAM_INFO
	.align		4
.L_17:
        /*0038*/ 	.byte	0x04, 0x17
        /*003a*/ 	.short	(.L_19 - .L_18)
.L_18:
        /*003c*/ 	.word	0x00000000
        /*0040*/ 	.short	0x0004
        /*0042*/ 	.short	0x0020
        /*0044*/ 	.byte	0x00, 0xf4, 0x21, 0x00


	//----- nvinfo : EIATTR_KPARAM_INFO
	.align		4
.L_19:
        /*0048*/ 	.byte	0x04, 0x17
        /*004a*/ 	.short	(.L_21 - .L_20)
.L_20:
        /*004c*/ 	.word	0x00000000
        /*0050*/ 	.short	0x0003
        /*0052*/ 	.short	0x0018
        /*0054*/ 	.byte	0x00, 0xf4, 0x21, 0x00


	//----- nvinfo : EIATTR_KPARAM_INFO
	.align		4
.L_21:
        /*0058*/ 	.byte	0x04, 0x17
        /*005a*/ 	.short	(.L_23 - .L_22)
.L_22:
        /*005c*/ 	.word	0x00000000
        /*0060*/ 	.short	0x0002
        /*0062*/ 	.short	0x0010
        /*0064*/ 	.byte	0x00, 0xf4, 0x21, 0x00


	//----- nvinfo : EIATTR_KPARAM_INFO
	.align		4
.L_23:
        /*0068*/ 	.byte	0x04, 0x17
        /*006a*/ 	.short	(.L_25 - .L_24)
.L_24:
        /*006c*/ 	.word	0x00000000
        /*0070*/ 	.short	0x0001
        /*0072*/ 	.short	0x0008
        /*0074*/ 	.byte	0x00, 0xf4, 0x21, 0x00


	//----- nvinfo : EIATTR_KPARAM_INFO
	.align		4
.L_25:
        /*0078*/ 	.byte	0x04, 0x17
        /*007a*/ 	.short	(.L_27 - .L_26)
.L_26:
        /*007c*/ 	.word	0x00000000
        /*0080*/ 	.short	0x0000
        /*0082*/ 	.short	0x0000
        /*0084*/ 	.byte	0x00, 0xf4, 0x21, 0x00


	//----- nvinfo : EIATTR_SPARSE_MMA_MASK
	.align		4
.L_27:
        /*0088*/ 	.byte	0x03, 0x50
        /*008a*/ 	.short	0x0000


	//----- nvinfo : EIATTR_MAXREG_COUNT
	.align		4
        /*008c*/ 	.byte	0x03, 0x1b
        /*008e*/ 	.short	0x00ff


	//----- nvinfo : EIATTR_EXIT_INSTR_OFFSETS
	.align		4
        /*0090*/ 	.byte	0x04, 0x1c
        /*0092*/ 	.short	(.L_29 - .L_28)


	//   ....[0]....
.L_28:
        /*0094*/ 	.word	0x00000370


	//   ....[1]....
        /*0098*/ 	.word	0x00000390


	//----- nvinfo : EIATTR_REQNTID
	.align		4
.L_29:
        /*009c*/ 	.byte	0x04, 0x10
        /*009e*/ 	.short	(.L_31 - .L_30)
.L_30:
        /*00a0*/ 	.word	0x00000080
        /*00a4*/ 	.word	0x00000001
        /*00a8*/ 	.word	0x00000001


	//----- nvinfo : EIATTR_CBANK_PARAM_SIZE
	.align		4
.L_31:
        /*00ac*/ 	.byte	0x03, 0x19
        /*00ae*/ 	.short	0x003c


	//----- nvinfo : EIATTR_PARAM_CBANK
	.align		4
        /*00b0*/ 	.byte	0x04, 0x0a
        /*00b2*/ 	.short	(.L_33 - .L_32)
	.align		4
.L_32:
        /*00b4*/ 	.word	index@(.nv.constant0.triton_poi_fused__native_batch_norm_legit_no_training_add_leaky_relu_1)
        /*00b8*/ 	.short	0x0210
        /*00ba*/ 	.short	0x003c


	//----- nvinfo : EIATTR_SW_WAR
	.align		4
.L_33:
        /*00bc*/ 	.byte	0x04, 0x36
        /*00be*/ 	.short	(.L_35 - .L_34)
.L_34:
        /*00c0*/ 	.word	0x00000008
.L_35:


//--------------------- .nv.callgraph             --------------------------
	.section	.nv.callgraph,"",@"SHT_CUDA_CALLGRAPH"
	.align	4
	.sectionentsize	8
	.align		4
        /*0000*/ 	.word	0x00000000
	.align		4
        /*0004*/ 	.word	0xffffffff
	.align		4
        /*0008*/ 	.word	0x00000000
	.align		4
        /*000c*/ 	.word	0xfffffffe
	.align		4
        /*0010*/ 	.word	0x00000000
	.align		4
        /*0014*/ 	.word	0xfffffffd
	.align		4
        /*0018*/ 	.word	0x00000000
	.align		4
        /*001c*/ 	.word	0xfffffffc


//--------------------- .nv.constant4             --------------------------
	.section	.nv.constant4,"a",@progbits
	.align	8
	.align		8
.nv.constant4:
        /*0000*/ 	.dword	_$_str
	.align		8
        /*0008*/ 	.dword	_$_str_$_2


//--------------------- .text.triton_poi_fused__native_batch_norm_legit_no_training_add_leaky_relu_1 --------------------------
	.section	.text.triton_poi_fused__native_batch_norm_legit_no_training_add_leaky_relu_1,"ax",@progbits
	.align	128
        .global         triton_poi_fused__native_batch_norm_legit_no_training_add_leaky_relu_1
        .type           triton_poi_fused__native_batch_norm_legit_no_training_add_leaky_relu_1,@function
        .size           triton_poi_fused__native_batch_norm_legit_no_training_add_leaky_relu_1,(.L_x_1 - triton_poi_fused__native_batch_norm_legit_no_training_add_leaky_relu_1)
        .other          triton_poi_fused__native_batch_norm_legit_no_training_add_leaky_relu_1,@"STO_CUDA_ENTRY STV_DEFAULT"
triton_poi_fused__native_batch_norm_legit_no_training_add_leaky_relu_1:
.text.triton_poi_fused__native_batch_norm_legit_no_training_add_leaky_relu_1:
[----:B------:R-:W0:Y:S01]  /*0000*/  LDC R1, c[0x0][0x28] ;  /* 0x00000a00ff017b82 */ /* 0x000e220000000800 */
[----:B------:R-:W1:Y:S07]  /*0010*/  S2R R0, SR_TID.X ;  /* 0x0000000000007919 */ /* 0x000e6e0000002100 */
[----:B------:R-:W2:Y:S01]  /*0020*/  LDC.64 R10, c[0x0][0x228] ;  /* 0x00008a00ff0a7b82 */ /* 0x000ea20000000a00 */
[----:B------:R-:W-:Y:S01]  /*0030*/  ULDC.64 UR4, c[0x0][0x208] ;  /* 0x0000820000047ab9 */ /* 0x000fe20000000a00 */
[----:B------:R-:W3:Y:S06]  /*0040*/  S2R R3, SR_CTAID.X ;  /* 0x0000000000037919 */ /* 0x000eec0000002500 */
[----:B------:R-:W4:Y:S08]  /*0050*/  LDC.64 R6, c[0x0][0x218] ;  /* 0x00008600ff067b82 */ /* 0x000f300000000a00 */
[----:B------:R-:W5:Y:S08]  /*0060*/  LDC.64 R8, c[0x0][0x220] ;  /* 0x00008800ff087b82 */ /* 0x000f700000000a00 */
[----:B------:R-:W5:Y:S01]  /*0070*/  LDC.64 R12, c[0x0][0x230] ;  /* 0x00008c00ff0c7b82 */ /* 0x000f620000000a00 */
[----:B-1----:R-:W-:-:S07]  /*0080*/  LOP3.LUT R0, R0, 0x7f, RZ, 0xc0, !PT ;  /* 0x0000007f00007812 */ /* 0x002fce00078ec0ff */
[----:B------:R-:W1:Y:S01]  /*0090*/  LDC.64 R14, c[0x0][0x238] ;  /* 0x00008e00ff0e7b82 */ /* 0x000e620000000a00 */
[----:B---3--:R-:W-:Y:S02]  /*00a0*/  SHF.R.S32.HI R2, RZ, 0x18, R3 ;  /* 0x00000018ff027819 */ /* 0x008fe40000011403 */
[----:B------:R-:W-:Y:S02]  /*00b0*/  LEA R0, R3, R0, 0x7 ;  /* 0x0000000003007211 */ /* 0x000fe400078e38ff */
[----:B------:R-:W-:Y:S02]  /*00c0*/  SGXT R3, R2, 0x1 ;  /* 0x000000010203781a */ /* 0x000fe40000000200 */
[----:B------:R-:W-:Y:S02]  /*00d0*/  ISETP.GE.AND P0, PT, R0, 0x80, PT ;  /* 0x000000800000780c */ /* 0x000fe40003f06270 */
[----:B------:R-:W-:-:S04]  /*00e0*/  LEA.HI R3, R3, R0, RZ, 0x4 ;  /* 0x0000000003037211 */ /* 0x000fc800078f20ff */
[----:B------:R-:W-:-:S04]  /*00f0*/  SHF.R.S32.HI R2, RZ, 0x4, R3 ;  /* 0x00000004ff027819 */ /* 0x000fc80000011403 */
[----:B------:R-:W-:-:S04]  /*0100*/  LEA.HI R3, R3, R2, RZ, 0x1 ;  /* 0x0000000203037211 */ /* 0x000fc800078f08ff */
[----:B------:R-:W-:-:S04]  /*0110*/  LOP3.LUT R3, R3, 0xfffffffe, RZ, 0xc0, !PT ;  /* 0xfffffffe03037812 */ /* 0x000fc800078ec0ff */
[----:B------:R-:W-:Y:S02]  /*0120*/  IADD3 R5, R2, -R3, RZ ;  /* 0x8000000302057210 */ /* 0x000fe40007ffe0ff */
[----:B------:R-:W-:-:S03]  /*0130*/  CS2R R2, SRZ ;  /* 0x0000000000027805 */ /* 0x000fc6000001ff00 */
[----:B--2---:R-:W-:-:S05]  /*0140*/  IMAD.WIDE R10, R5, 0x4, R10 ;  /* 0x00000004050a7825 */ /* 0x004fca00078e020a */
[----:B------:R2:W3:Y:S01]  /*0150*/  @!P0 LDG.E.EL R2, desc[UR4][R10.64] ;  /* 0x000000040a028981 */ /* 0x0004e2000c2e1900 */
[----:B------:R-:W-:Y:S01]  /*0160*/  HFMA2.MMA R4, -RZ, RZ, 0, 0 ;  /* 0x00000000ff047435 */ /* 0x000fe200000001ff */
[----:B----4-:R-:W-:-:S04]  /*0170*/  IMAD.WIDE R6, R0, 0x4, R6 ;  /* 0x0000000400067825 */ /* 0x010fc800078e0206 */
[C---:B-----5:R-:W-:Y:S01]  /*0180*/  IMAD.WIDE R8, R5.reuse, 0x4, R8 ;  /* 0x0000000405087825 */ /* 0x060fe200078e0208 */
[----:B------:R4:W5:Y:S03]  /*0190*/  @!P0 LDG.E R3, desc[UR4][R6.64] ;  /* 0x0000000406038981 */ /* 0x000966000c1e1900 */
[C---:B0-2---:R-:W-:Y:S01]  /*01a0*/  IMAD.WIDE R10, R5.reuse, 0x4, R12 ;  /* 0x00000004050a7825 */ /* 0x045fe200078e020c */
[----:B------:R-:W5:Y:S01]  /*01b0*/  @!P0 LDG.E.EL R4, desc[UR4][R8.64] ;  /* 0x0000000408048981 */ /* 0x000f62000c2e1900 */
[----:B------:R-:W-:Y:S02]  /*01c0*/  CS2R R16, SRZ ;  /* 0x0000000000107805 */ /* 0x000fe4000001ff00 */
[----:B-1----:R-:W-:Y:S01]  /*01d0*/  IMAD.WIDE R12, R5, 0x4, R14 ;  /* 0x00000004050c7825 */ /* 0x002fe200078e020e */
[----:B------:R-:W-:Y:S01]  /*01e0*/  MOV R5, RZ ;  /* 0x000000ff00057202 */ /* 0x000fe20000000f00 */
[----:B------:R-:W0:Y:S03]  /*01f0*/  LDC.64 R14, c[0x0][0x240] ;  /* 0x00009000ff0e7b82 */ /* 0x000e260000000a00 */
[----:B------:R-:W2:Y:S04]  /*0200*/  @!P0 LDG.E.EL R16, desc[UR4][R12.64] ;  /* 0x000000040c108981 */ /* 0x000ea8000c2e1900 */
[----:B------:R-:W2:Y:S01]  /*0210*/  @!P0 LDG.E.EL R5, desc[UR4][R10.64] ;  /* 0x000000040a058981 */ /* 0x000ea2000c2e1900 */
[----:B0-----:R-:W-:-:S05]  /*0220*/  IMAD.WIDE R14, R0, 0x4, R14 ;  /* 0x00000004000e7825 */ /* 0x001fca00078e020e */
[----:B------:R-:W2:Y:S01]  /*0230*/  @!P0 LDG.E R17, desc[UR4][R14.64] ;  /* 0x000000040e118981 */ /* 0x000ea2000c1e1900 */
[----:B----4-:R-:W-:Y:S01]  /*0240*/  HFMA2.MMA R7, -RZ, RZ, 1.625, 0 ;  /* 0x3e800000ff077435 */ /* 0x010fe200000001ff */
[----:B---3--:R-:W-:-:S04]  /*0250*/  FADD R2, R2, 9.9999997473787516356e-06 ;  /* 0x3727c5ac02027421 */ /* 0x008fc80000000000 */
[----:B------:R-:W0:Y:S02]  /*0260*/  MUFU.SQRT R6, R2 ;  /* 0x0000000200067308 */ /* 0x000e240000002000 */
[C---:B0-----:R-:W-:Y:S02]  /*0270*/  FSETP.GT.AND P1, PT, R6.reuse, 8.50705917302346158658e+37, PT ;  /* 0x7e8000000600780b */ /* 0x041fe40003f24000 */
[----:B------:R-:W-:-:S11]  /*0280*/  FSETP.GEU.AND P2, PT, R6, 1.175494350822287508e-38, PT ;  /* 0x008000000600780b */ /* 0x000fd60003f4e000 */
[----:B------:R-:W-:-:S04]  /*0290*/  @P1 FMUL R6, R6, 0.25 ;  /* 0x3e80000006061820 */ /* 0x000fc80000400000 */
[----:B------:R-:W-:-:S06]  /*02a0*/  @!P2 FMUL R6, R6, 16777216 ;  /* 0x4b8000000606a820 */ /* 0x000fcc0000400000 */
[----:B------:R-:W0:Y:S01]  /*02b0*/  MUFU.RCP R6, R6 ;  /* 0x0000000600067308 */ /* 0x000e220000001000 */
[----:B------:R-:W-:Y:S01]  /*02c0*/  FSEL R7, R7, 1, P1 ;  /* 0x3f80000007077808 */ /* 0x000fe20000800000 */
[----:B-----5:R-:W-:-:S04]  /*02d0*/  FADD R3, -R4, R3 ;  /* 0x0000000304037221 */ /* 0x020fc80000000100 */
[----:B------:R-:W-:-:S04]  /*02e0*/  @!P2 FMUL R7, R7, 16777216 ;  /* 0x4b8000000707a820 */ /* 0x000fc80000400000 */
[----:B0-----:R-:W-:-:S04]  /*02f0*/  FMUL R4, R6, R7 ;  /* 0x0000000706047220 */ /* 0x001fc80000400000 */
[----:B------:R-:W-:Y:S02]  /*0300*/  FMUL R7, R3, R4 ;  /* 0x0000000403077220 */ /* 0x000fe40000400000 */
[----:B------:R-:W0:Y:S02]  /*0310*/  LDC.64 R2, c[0x0][0x210] ;  /* 0x00008400ff027b82 */ /* 0x000e240000000a00 */
[----:B--2---:R-:W-:-:S05]  /*0320*/  FFMA R16, R7, R5, R16 ;  /* 0x0000000507107223 */ /* 0x004fca0000000010 */
[----:B------:R-:W-:-:S13]  /*0330*/  FSETP.GT.AND P1, PT, R16, RZ, PT ;  /* 0x000000ff1000720b */ /* 0x000fda0003f24000 */
[----:B------:R-:W-:Y:S01]  /*0340*/  @!P1 FMUL R16, R16, 0.10000000149011611938 ;  /* 0x3dcccccd10109820 */ /* 0x000fe20000400000 */
[----:B0-----:R-:W-:-:S04]  /*0350*/  IMAD.WIDE R2, R0, 0x4, R2 ;  /* 0x0000000400027825 */ /* 0x001fc800078e0202 */
[----:B------:R-:W-:Y:S01]  /*0360*/  FADD R17, R16, R17 ;  /* 0x0000001110117221 */ /* 0x000fe20000000000 */
[----:B------:R-:W-:Y:S06]  /*0370*/  @P0 EXIT ;  /* 0x000000000000094d */ /* 0x000fec0003800000 */
[----:B------:R-:W-:Y:S01]  /*0380*/  STG.E desc[UR4][R2.64], R17 ;  /* 0x0000001102007986 */ /* 0x000fe2000c101904 */
[----:B------:R-:W-:Y:S05]  /*0390*/  EXIT ;  /* 0x000000000000794d */ /* 0x000fea0003800000 */
.L_x_0:
[----:B------:R-:W-:-:S00]  /*03a0*/  BRA `(.L_x_0) ;  /* 0xfffffffc00fc7947 */ /* 0x000fc0000383ffff */
[----:B------:R-:W-:-:S00]  /*03b0*/  NOP ;  /* 0x0000000000007918 */ /* 0x000fc00000000000 */
        /* <DEDUP_REMOVED lines=12> */
.L_x_1:


//--------------------- .nv.global.init           --------------------------
	.section	.nv.global.init,"aw",@progbits
.nv.global.init:
	.type		_$_str,@object
	.size		_$_str,(_$_str_$_2 - _$_str)
_$_str:
        /*0000*/ 	.byte	0x5f, 0x5f, 0x43, 0x55, 0x44, 0x41, 0x5f, 0x46, 0x54, 0x5a, 0x00
	.type		_$_str_$_2,@object
	.size		_$_str_$_2,(.L_1 - _$_str_$_2)
_$_str_$_2:
        /*000b*/ 	.byte	0x5f, 0x5f, 0x43, 0x55, 0x44, 0x41, 0x5f, 0x50, 0x52, 0x45, 0x43, 0x5f, 0x53, 0x51, 0x52, 0x54
        /*001b*/ 	.byte	0x00
.L_1:


//--------------------- .nv.constant0.triton_poi_fused__native_batch_norm_legit_no_training_add_leaky_relu_1 --------------------------
	.section	.nv.constant0.triton_poi_fused__native_batch_norm_legit_no_training_add_leaky_relu_1,"a",@progbits
	.sectionflags	@""
	.align	4
.nv.constant0.triton_poi_fused__native_batch_norm_legit_no_training_add_leaky_relu_1:
	.zero		588
